//
// Generated by NVIDIA NVVM Compiler
//
// Compiler Build ID: CL-36424714
// Cuda compilation tools, release 13.0, V13.0.88
// Based on NVVM 20.0.0
//

.version 9.0
.target sm_100
.address_size 64

	// .globl	_Z9f_mat_mulPiS_S_iii

.visible .entry _Z9f_mat_mulPiS_S_iii(
	.param .u64 .ptr .align 1 _Z9f_mat_mulPiS_S_iii_param_0,
	.param .u64 .ptr .align 1 _Z9f_mat_mulPiS_S_iii_param_1,
	.param .u64 .ptr .align 1 _Z9f_mat_mulPiS_S_iii_param_2,
	.param .u32 _Z9f_mat_mulPiS_S_iii_param_3,
	.param .u32 _Z9f_mat_mulPiS_S_iii_param_4,
	.param .u32 _Z9f_mat_mulPiS_S_iii_param_5
)
{
	.reg .pred 	%p<14>;
	.reg .b32 	%r<112>;
	.reg .b64 	%rd<40>;

	ld.param.u64 	%rd5, [_Z9f_mat_mulPiS_S_iii_param_0];
	ld.param.u64 	%rd6, [_Z9f_mat_mulPiS_S_iii_param_1];
	ld.param.u64 	%rd4, [_Z9f_mat_mulPiS_S_iii_param_2];
	ld.param.u32 	%r35, [_Z9f_mat_mulPiS_S_iii_param_3];
	ld.param.u32 	%r36, [_Z9f_mat_mulPiS_S_iii_param_4];
	ld.param.u32 	%r33, [_Z9f_mat_mulPiS_S_iii_param_5];
	cvta.to.global.u64 	%rd1, %rd6;
	cvta.to.global.u64 	%rd2, %rd5;
	mov.u32 	%r37, %ntid.x;
	mov.u32 	%r38, %ctaid.x;
	mov.u32 	%r39, %tid.x;
	mad.lo.s32 	%r1, %r37, %r38, %r39;
	mov.u32 	%r40, %ntid.y;
	mov.u32 	%r41, %ctaid.y;
	mov.u32 	%r42, %tid.y;
	mad.lo.s32 	%r43, %r40, %r41, %r42;
	setp.ge.s32 	%p1, %r1, %r35;
	setp.ge.s32 	%p2, %r43, %r36;
	or.pred  	%p3, %p1, %p2;
	setp.lt.s32 	%p4, %r33, 1;
	mov.b32 	%r111, 0;
	or.pred  	%p5, %p3, %p4;
	@%p5 bra 	$L__BB0_12;
	mul.lo.s32 	%r3, %r33, %r1;
	and.b32  	%r4, %r33, 7;
	setp.lt.u32 	%p6, %r33, 8;
	mov.b32 	%r106, 0;
	mov.u32 	%r111, %r106;
	@%p6 bra 	$L__BB0_4;
	and.b32  	%r106, %r33, 2147483640;
	neg.s32 	%r100, %r106;
	shl.b32 	%r7, %r36, 3;
	add.s64 	%rd3, %rd2, 16;
	mov.b32 	%r111, 0;
	mul.wide.s32 	%rd11, %r36, 4;
	mov.u32 	%r98, %r3;
	mov.u32 	%r99, %r43;
$L__BB0_3:
	.pragma "nounroll";
	mul.wide.s32 	%rd7, %r98, 4;
	add.s64 	%rd8, %rd3, %rd7;
	ld.global.u32 	%r47, [%rd8+-16];
	mul.wide.s32 	%rd9, %r99, 4;
	add.s64 	%rd10, %rd1, %rd9;
	ld.global.u32 	%r48, [%rd10];
	mad.lo.s32 	%r49, %r48, %r47, %r111;
	ld.global.u32 	%r50, [%rd8+-12];
	add.s64 	%rd12, %rd10, %rd11;
	ld.global.u32 	%r51, [%rd12];
	mad.lo.s32 	%r52, %r51, %r50, %r49;
	ld.global.u32 	%r53, [%rd8+-8];
	add.s64 	%rd13, %rd12, %rd11;
	ld.global.u32 	%r54, [%rd13];
	mad.lo.s32 	%r55, %r54, %r53, %r52;
	ld.global.u32 	%r56, [%rd8+-4];
	add.s64 	%rd14, %rd13, %rd11;
	ld.global.u32 	%r57, [%rd14];
	mad.lo.s32 	%r58, %r57, %r56, %r55;
	ld.global.u32 	%r59, [%rd8];
	add.s64 	%rd15, %rd14, %rd11;
	ld.global.u32 	%r60, [%rd15];
	mad.lo.s32 	%r61, %r60, %r59, %r58;
	ld.global.u32 	%r62, [%rd8+4];
	add.s64 	%rd16, %rd15, %rd11;
	ld.global.u32 	%r63, [%rd16];
	mad.lo.s32 	%r64, %r63, %r62, %r61;
	ld.global.u32 	%r65, [%rd8+8];
	add.s64 	%rd17, %rd16, %rd11;
	ld.global.u32 	%r66, [%rd17];
	mad.lo.s32 	%r67, %r66, %r65, %r64;
	ld.global.u32 	%r68, [%rd8+12];
	add.s64 	%rd18, %rd17, %rd11;
	ld.global.u32 	%r69, [%rd18];
	mad.lo.s32 	%r111, %r69, %r68, %r67;
	add.s32 	%r100, %r100, 8;
	add.s32 	%r99, %r99, %r7;
	add.s32 	%r98, %r98, 8;
	setp.ne.s32 	%p7, %r100, 0;
	@%p7 bra 	$L__BB0_3;
$L__BB0_4:
	setp.eq.s32 	%p8, %r4, 0;
	@%p8 bra 	$L__BB0_12;
	and.b32  	%r19, %r33, 3;
	setp.lt.u32 	%p9, %r4, 4;
	@%p9 bra 	$L__BB0_7;
	add.s32 	%r71, %r106, %r3;
	mul.wide.s32 	%rd19, %r71, 4;
	add.s64 	%rd20, %rd2, %rd19;
	ld.global.u32 	%r72, [%rd20];
	mad.lo.s32 	%r73, %r106, %r36, %r43;
	mul.wide.s32 	%rd21, %r73, 4;
	add.s64 	%rd22, %rd1, %rd21;
	ld.global.u32 	%r74, [%rd22];
	mad.lo.s32 	%r75, %r74, %r72, %r111;
	ld.global.u32 	%r76, [%rd20+4];
	mul.wide.s32 	%rd23, %r36, 4;
	add.s64 	%rd24, %rd22, %rd23;
	ld.global.u32 	%r77, [%rd24];
	mad.lo.s32 	%r78, %r77, %r76, %r75;
	ld.global.u32 	%r79, [%rd20+8];
	add.s64 	%rd25, %rd24, %rd23;
	ld.global.u32 	%r80, [%rd25];
	mad.lo.s32 	%r81, %r80, %r79, %r78;
	ld.global.u32 	%r82, [%rd20+12];
	add.s64 	%rd26, %rd25, %rd23;
	ld.global.u32 	%r83, [%rd26];
	mad.lo.s32 	%r111, %r83, %r82, %r81;
	add.s32 	%r106, %r106, 4;
$L__BB0_7:
	setp.eq.s32 	%p10, %r19, 0;
	@%p10 bra 	$L__BB0_12;
	setp.eq.s32 	%p11, %r19, 1;
	@%p11 bra 	$L__BB0_10;
	add.s32 	%r85, %r106, %r3;
	mul.wide.s32 	%rd27, %r85, 4;
	add.s64 	%rd28, %rd2, %rd27;
	ld.global.u32 	%r86, [%rd28];
	mad.lo.s32 	%r87, %r106, %r36, %r43;
	mul.wide.s32 	%rd29, %r87, 4;
	add.s64 	%rd30, %rd1, %rd29;
	ld.global.u32 	%r88, [%rd30];
	mad.lo.s32 	%r89, %r88, %r86, %r111;
	ld.global.u32 	%r90, [%rd28+4];
	mul.wide.s32 	%rd31, %r36, 4;
	add.s64 	%rd32, %rd30, %rd31;
	ld.global.u32 	%r91, [%rd32];
	mad.lo.s32 	%r111, %r91, %r90, %r89;
	add.s32 	%r106, %r106, 2;
$L__BB0_10:
	and.b32  	%r92, %r33, 1;
	setp.eq.b32 	%p12, %r92, 1;
	not.pred 	%p13, %p12;
	@%p13 bra 	$L__BB0_12;
	add.s32 	%r93, %r106, %r3;
	mul.wide.s32 	%rd33, %r93, 4;
	add.s64 	%rd34, %rd2, %rd33;
	ld.global.u32 	%r94, [%rd34];
	mad.lo.s32 	%r95, %r106, %r36, %r43;
	mul.wide.s32 	%rd35, %r95, 4;
	add.s64 	%rd36, %rd1, %rd35;
	ld.global.u32 	%r96, [%rd36];
	mad.lo.s32 	%r111, %r96, %r94, %r111;
$L__BB0_12:
	cvta.to.global.u64 	%rd37, %rd4;
	mad.lo.s32 	%r97, %r36, %r1, %r43;
	mul.wide.s32 	%rd38, %r97, 4;
	add.s64 	%rd39, %rd37, %rd38;
	st.global.u32 	[%rd39], %r111;
	ret;

}


// ===== COMPILED SASS (sm_100) =====

	.target	sm_100

	.elftype	@"ET_EXEC"


//--------------------- .note.nv.tkinfo           --------------------------
	.section	.note.nv.tkinfo,"",@"SHT_NOTE"
	.sectionflags	@"SHF_NOTE_NV_TKINFO"
	.tkinfo
        /*0018*/ 	.word	0x00000002
        /*0030*/ 	.string	""
        /*0030*/ 	.string	"ptxas"
        /*0030*/ 	.string	"Cuda compilation tools, release 13.0, V13.0.88"
        /*0030*/ 	.string	"Build cuda_13.0.r13.0/compiler.36424714_0"
        /*0030*/ 	.string	"-arch sm_100 -m 64 "



//--------------------- .note.nv.cuinfo           --------------------------
	.section	.note.nv.cuinfo,"",@"SHT_NOTE"
	.sectionflags	@"SHF_NOTE_NV_CUINFO"
        /*0018*/ 	.short	0x0002
        /*001a*/ 	.short	0x0064
        /*001c*/ 	.short	0x0082
	.zero		2


//--------------------- .nv.info                  --------------------------
	.section	.nv.info,"",@"SHT_CUDA_INFO"
	.align	4


	//----- nvinfo : EIATTR_REGCOUNT
	.align		4
        /*0000*/ 	.byte	0x04, 0x2f
        /*0002*/ 	.short	(.L_1 - .L_0)
	.align		4
.L_0:
        /*0004*/ 	.word	index@(_Z9f_mat_mulPiS_S_iii)
        /*0008*/ 	.word	0x00000020


	//----- nvinfo : EIATTR_FRAME_SIZE
	.align		4
.L_1:
        /*000c*/ 	.byte	0x04, 0x11
        /*000e*/ 	.short	(.L_3 - .L_2)
	.align		4
.L_2:
        /*0010*/ 	.word	index@(_Z9f_mat_mulPiS_S_iii)
        /*0014*/ 	.word	0x00000000


	//----- nvinfo : EIATTR_MIN_STACK_SIZE
	.align		4
.L_3:
        /*0018*/ 	.byte	0x04, 0x12
        /*001a*/ 	.short	(.L_5 - .L_4)
	.align		4
.L_4:
        /*001c*/ 	.word	index@(_Z9f_mat_mulPiS_S_iii)
        /*0020*/ 	.word	0x00000000
.L_5:


//--------------------- .nv.compat                --------------------------
	.section	.nv.compat,"",@"SHT_CUDA_COMPAT_INFO"
	.align	4
        /*0000*/ 	.byte	0x02, 0x09, 0x00, 0x00, 0x02, 0x02, 0x01, 0x00, 0x02, 0x05, 0x05, 0x00, 0x03, 0x07, 0x01, 0x01
        /*0010*/ 	.byte	0x02, 0x03, 0x00, 0x00, 0x02, 0x06, 0x01, 0x00, 0x04, 0x0b, 0x08, 0x00, 0x09, 0x00, 0x00, 0x00
        /*0020*/ 	.byte	0x00, 0x00, 0x00, 0x00


//--------------------- .nv.info._Z9f_mat_mulPiS_S_iii --------------------------
	.section	.nv.info._Z9f_mat_mulPiS_S_iii,"",@"SHT_CUDA_INFO"
	.sectionflags	@""
	.align	4


	//----- nvinfo : EIATTR_CUDA_API_VERSION
	.align		4
        /*0000*/ 	.byte	0x04, 0x37
        /*0002*/ 	.short	(.L_7 - .L_6)
.L_6:
        /*0004*/ 	.word	0x00000082


	//----- nvinfo : EIATTR_KPARAM_INFO
	.align		4
.L_7:
        /*0008*/ 	.byte	0x04, 0x17
        /*000a*/ 	.short	(.L_9 - .L_8)
.L_8:
        /*000c*/ 	.word	0x00000000
        /*0010*/ 	.short	0x0005
        /*0012*/ 	.short	0x0020
        /*0014*/ 	.byte	0x00, 0xf0, 0x11, 0x00


	//----- nvinfo : EIATTR_KPARAM_INFO
	.align		4
.L_9:
        /*0018*/ 	.byte	0x04, 0x17
        /*001a*/ 	.short	(.L_11 - .L_10)
.L_10:
        /*001c*/ 	.word	0x00000000
        /*0020*/ 	.short	0x0004
        /*0022*/ 	.short	0x001c
        /*0024*/ 	.byte	0x00, 0xf0, 0x11, 0x00


	//----- nvinfo : EIATTR_KPARAM_INFO
	.align		4
.L_11:
        /*0028*/ 	.byte	0x04, 0x17
        /*002a*/ 	.short	(.L_13 - .L_12)
.L_12:
        /*002c*/ 	.word	0x00000000
        /*0030*/ 	.short	0x0003
        /*0032*/ 	.short	0x0018
        /*0034*/ 	.byte	0x00, 0xf0, 0x11, 0x00


	//----- nvinfo : EIATTR_KPARAM_INFO
	.align		4
.L_13:
        /*0038*/ 	.byte	0x04, 0x17
        /*003a*/ 	.short	(.L_15 - .L_14)
.L_14:
        /*003c*/ 	.word	0x00000000
        /*0040*/ 	.short	0x0002
        /*0042*/ 	.short	0x0010
        /*0044*/ 	.byte	0x00, 0xf5, 0x21, 0x00


	//----- nvinfo : EIATTR_KPARAM_INFO
	.align		4
.L_15:
        /*0048*/ 	.byte	0x04, 0x17
        /*004a*/ 	.short	(.L_17 - .L_16)
.L_16:
        /*004c*/ 	.word	0x00000000
        /*0050*/ 	.short	0x0001
        /*0052*/ 	.short	0x0008
        /*0054*/ 	.byte	0x00, 0xf5, 0x21, 0x00


	//----- nvinfo : EIATTR_KPARAM_INFO
	.align		4
.L_17:
        /*0058*/ 	.byte	0x04, 0x17
        /*005a*/ 	.short	(.L_19 - .L_18)
.L_18:
        /*005c*/ 	.word	0x00000000
        /*0060*/ 	.short	0x0000
        /*0062*/ 	.short	0x0000
        /*0064*/ 	.byte	0x00, 0xf5, 0x21, 0x00


	//----- nvinfo : EIATTR_SPARSE_MMA_MASK
	.align		4
.L_19:
        /*0068*/ 	.byte	0x03, 0x50
        /*006a*/ 	.short	0x0000


	//----- nvinfo : EIATTR_MAXREG_COUNT
	.align		4
        /*006c*/ 	.byte	0x03, 0x1b
        /*006e*/ 	.short	0x00ff


	//----- nvinfo : EIATTR_MERCURY_ISA_VERSION
	.align		4
        /*0070*/ 	.byte	0x03, 0x5f
        /*0072*/ 	.short	0x0101


	//----- nvinfo : EIATTR_VRC_CTA_INIT_COUNT
	.align		4
        /*0074*/ 	.byte	0x02, 0x4a
	.zero		1
	.zero		1


	//----- nvinfo : EIATTR_EXIT_INSTR_OFFSETS
	.align		4
        /*0078*/ 	.byte	0x04, 0x1c
        /*007a*/ 	.short	(.L_21 - .L_20)


	//   ....[0]....
.L_20:
        /*007c*/ 	.word	0x00000850


	//----- nvinfo : EIATTR_CRS_STACK_SIZE
	.align		4
.L_21:
        /*0080*/ 	.byte	0x04, 0x1e
        /*0082*/ 	.short	(.L_23 - .L_22)
.L_22:
        /*0084*/ 	.word	0x00000000


	//----- nvinfo : EIATTR_CBANK_PARAM_SIZE
	.align		4
.L_23:
        /*0088*/ 	.byte	0x03, 0x19
        /*008a*/ 	.short	0x0024


	//----- nvinfo : EIATTR_PARAM_CBANK
	.align		4
        /*008c*/ 	.byte	0x04, 0x0a
        /*008e*/ 	.short	(.L_25 - .L_24)
	.align		4
.L_24:
        /*0090*/ 	.word	index@(.nv.constant0._Z9f_mat_mulPiS_S_iii)
        /*0094*/ 	.short	0x0380
        /*0096*/ 	.short	0x0024


	//----- nvinfo : EIATTR_SW_WAR
	.align		4
.L_25:
        /*0098*/ 	.byte	0x04, 0x36
        /*009a*/ 	.short	(.L_27 - .L_26)
.L_26:
        /*009c*/ 	.word	0x00000008
.L_27:


//--------------------- .nv.callgraph             --------------------------
	.section	.nv.callgraph,"",@"SHT_CUDA_CALLGRAPH"
	.align	4
	.sectionentsize	8
	.align		4
        /*0000*/ 	.word	0x00000000
	.align		4
        /*0004*/ 	.word	0xffffffff
	.align		4
        /*0008*/ 	.word	0x00000000
	.align		4
        /*000c*/ 	.word	0xfffffffe
	.align		4
        /*0010*/ 	.word	0x00000000
	.align		4
        /*0014*/ 	.word	0xfffffffd
	.align		4
        /*0018*/ 	.word	0x00000000
	.align		4
        /*001c*/ 	.word	0xfffffffc


//--------------------- .text._Z9f_mat_mulPiS_S_iii --------------------------
	.section	.text._Z9f_mat_mulPiS_S_iii,"ax",@progbits
	.align	128
        .global         _Z9f_mat_mulPiS_S_iii
        .type           _Z9f_mat_mulPiS_S_iii,@function
        .size           _Z9f_mat_mulPiS_S_iii,(.L_x_6 - _Z9f_mat_mulPiS_S_iii)
        .other          _Z9f_mat_mulPiS_S_iii,@"STO_CUDA_ENTRY STV_DEFAULT"
_Z9f_mat_mulPiS_S_iii:
.text._Z9f_mat_mulPiS_S_iii:
[----:B------:R-:W-:Y:S01]  /*0000*/  LDC R1, c[0x0][0x37c] ;  /* 0x0000df00ff017b82 */ /* 0x000fe20000000800 */
[----:B------:R-:W0:Y:S01]  /*0010*/  S2R R16, SR_CTAID.Y ;  /* 0x0000000000107919 */ /* 0x000e220000002600 */
[----:B------:R-:W1:Y:S06]  /*0020*/  LDCU UR4, c[0x0][0x360] ;  /* 0x00006c00ff0477ac */ /* 0x000e6c0008000800 */
[----:B------:R-:W2:Y:S01]  /*0030*/  LDC.64 R2, c[0x0][0x398] ;  /* 0x0000e600ff027b82 */ /* 0x000ea20000000a00 */
[----:B------:R-:W-:Y:S01]  /*0040*/  BSSY.RECONVERGENT B0, `(.L_x_0) ;  /* 0x000007c000007945 */ /* 0x000fe20003800200 */
[----:B------:R-:W0:Y:S01]  /*0050*/  S2R R7, SR_TID.Y ;  /* 0x0000000000077919 */ /* 0x000e220000002200 */
[----:B------:R-:W0:Y:S01]  /*0060*/  LDCU UR5, c[0x0][0x364] ;  /* 0x00006c80ff0577ac */ /* 0x000e220008000800 */
[----:B------:R-:W-:Y:S01]  /*0070*/  HFMA2 R25, -RZ, RZ, 0, 0 ;  /* 0x00000000ff197431 */ /* 0x000fe200000001ff */
[----:B------:R-:W1:Y:S01]  /*0080*/  S2R R0, SR_CTAID.X ;  /* 0x0000000000007919 */ /* 0x000e620000002500 */
[----:B------:R-:W3:Y:S02]  /*0090*/  LDCU.64 UR6, c[0x0][0x358] ;  /* 0x00006b00ff0677ac */ /* 0x000ee40008000a00 */
[----:B------:R-:W4:Y:S01]  /*00a0*/  LDC R17, c[0x0][0x3a0] ;  /* 0x0000e800ff117b82 */ /* 0x000f220000000800 */
[----:B------:R-:W1:Y:S01]  /*00b0*/  S2R R5, SR_TID.X ;  /* 0x0000000000057919 */ /* 0x000e620000002100 */
[----:B0-----:R-:W-:-:S05]  /*00c0*/  IMAD R16, R16, UR5, R7 ;  /* 0x0000000510107c24 */ /* 0x001fca000f8e0207 */
[----:B--2---:R-:W-:Y:S01]  /*00d0*/  ISETP.GE.AND P0, PT, R16, R3, PT ;  /* 0x000000031000720c */ /* 0x004fe20003f06270 */
[----:B-1----:R-:W-:-:S05]  /*00e0*/  IMAD R0, R0, UR4, R5 ;  /* 0x0000000400007c24 */ /* 0x002fca000f8e0205 */
[----:B------:R-:W-:-:S04]  /*00f0*/  ISETP.GE.OR P0, PT, R0, R2, P0 ;  /* 0x000000020000720c */ /* 0x000fc80000706670 */
[----:B----4-:R-:W-:-:S13]  /*0100*/  ISETP.LT.OR P0, PT, R17, 0x1, P0 ;  /* 0x000000011100780c */ /* 0x010fda0000701670 */
[----:B---3--:R-:W-:Y:S05]  /*0110*/  @P0 BRA `(.L_x_1) ;  /* 0x0000000400b80947 */ /* 0x008fea0003800000 */
[C---:B------:R-:W-:Y:S01]  /*0120*/  ISETP.GE.U32.AND P1, PT, R17.reuse, 0x8, PT ;  /* 0x000000081100780c */ /* 0x040fe20003f26070 */
[----:B------:R-:W-:Y:S01]  /*0130*/  IMAD R18, R0, R17, RZ ;  /* 0x0000001100127224 */ /* 0x000fe200078e02ff */
[----:B------:R-:W-:Y:S02]  /*0140*/  LOP3.LUT R26, R17, 0x7, RZ, 0xc0, !PT ;  /* 0x00000007111a7812 */ /* 0x000fe400078ec0ff */
[----:B------:R-:W-:Y:S02]  /*0150*/  MOV R19, RZ ;  /* 0x000000ff00137202 */ /* 0x000fe40000000f00 */
[----:B------:R-:W-:Y:S02]  /*0160*/  ISETP.NE.AND P0, PT, R26, RZ, PT ;  /* 0x000000ff1a00720c */ /* 0x000fe40003f05270 */
[----:B------:R-:W-:-:S05]  /*0170*/  MOV R25, RZ ;  /* 0x000000ff00197202 */ /* 0x000fca0000000f00 */
[----:B------:R-:W-:Y:S06]  /*0180*/  @!P1 BRA `(.L_x_2) ;  /* 0x0000000000c49947 */ /* 0x000fec0003800000 */
[----:B------:R-:W0:Y:S01]  /*0190*/  LDCU.64 UR4, c[0x0][0x380] ;  /* 0x00007000ff0477ac */ /* 0x000e220008000a00 */
[----:B------:R-:W-:Y:S02]  /*01a0*/  LOP3.LUT R19, R17, 0x7ffffff8, RZ, 0xc0, !PT ;  /* 0x7ffffff811137812 */ /* 0x000fe400078ec0ff */
[----:B------:R-:W-:Y:S02]  /*01b0*/  MOV R25, RZ ;  /* 0x000000ff00197202 */ /* 0x000fe40000000f00 */
[----:B------:R-:W-:Y:S02]  /*01c0*/  MOV R2, R18 ;  /* 0x0000001200027202 */ /* 0x000fe40000000f00 */
[----:B------:R-:W-:Y:S02]  /*01d0*/  MOV R22, R16 ;  /* 0x0000001000167202 */ /* 0x000fe40000000f00 */
[----:B------:R-:W-:Y:S01]  /*01e0*/  IADD3 R20, PT, PT, -R19, RZ, RZ ;  /* 0x000000ff13147210 */ /* 0x000fe20007ffe1ff */
[----:B0-----:R-:W-:-:S04]  /*01f0*/  UIADD3 UR4, UP0, UPT, UR4, 0x10, URZ ;  /* 0x0000001004047890 */ /* 0x001fc8000ff1e0ff */
[----:B------:R-:W-:-:S12]  /*0200*/  UIADD3.X UR5, UPT, UPT, URZ, UR5, URZ, UP0, !UPT ;  /* 0x00000005ff057290 */ /* 0x000fd800087fe4ff */
.L_x_3:
[----:B------:R-:W0:Y:S01]  /*0210*/  LDC.64 R14, c[0x0][0x388] ;  /* 0x0000e200ff0e7b82 */ /* 0x000e220000000a00 */
[----:B------:R-:W-:Y:S02]  /*0220*/  MOV R4, UR4 ;  /* 0x0000000400047c02 */ /* 0x000fe40008000f00 */
[----:B------:R-:W-:-:S03]  /*0230*/  MOV R5, UR5 ;  /* 0x0000000500057c02 */ /* 0x000fc60008000f00 */
[----:B------:R-:W-:-:S05]  /*0240*/  IMAD.WIDE R4, R2, 0x4, R4 ;  /* 0x0000000402047825 */ /* 0x000fca00078e0204 */
[----:B------:R-:W2:Y:S04]  /*0250*/  LDG.E R21, desc[UR6][R4.64+-0x10] ;  /* 0xfffff00604157981 */ /* 0x000ea8000c1e1900 */
[----:B------:R-:W3:Y:S04]  /*0260*/  LDG.E R23, desc[UR6][R4.64+-0xc] ;  /* 0xfffff40604177981 */ /* 0x000ee8000c1e1900 */
[----:B------:R-:W4:Y:S01]  /*0270*/  LDG.E R28, desc[UR6][R4.64+-0x8] ;  /* 0xfffff806041c7981 */ /* 0x000f22000c1e1900 */
[----:B0-----:R-:W-:-:S05]  /*0280*/  IMAD.WIDE R14, R22, 0x4, R14 ;  /* 0x00000004160e7825 */ /* 0x001fca00078e020e */
[----:B------:R0:W2:Y:S01]  /*0290*/  LDG.E R24, desc[UR6][R14.64] ;  /* 0x000000060e187981 */ /* 0x0000a2000c1e1900 */
[----:B------:R-:W-:-:S04]  /*02a0*/  IMAD.WIDE R12, R3, 0x4, R14 ;  /* 0x00000004030c7825 */ /* 0x000fc800078e020e */
[C---:B------:R-:W-:Y:S02]  /*02b0*/  IMAD.WIDE R6, R3.reuse, 0x4, R12 ;  /* 0x0000000403067825 */ /* 0x040fe400078e020c */
[----:B------:R-:W3:Y:S02]  /*02c0*/  LDG.E R12, desc[UR6][R12.64] ;  /* 0x000000060c0c7981 */ /* 0x000ee4000c1e1900 */
[C---:B------:R-:W-:Y:S02]  /*02d0*/  IMAD.WIDE R8, R3.reuse, 0x4, R6 ;  /* 0x0000000403087825 */ /* 0x040fe400078e0206 */
[----:B------:R1:W4:Y:S02]  /*02e0*/  LDG.E R27, desc[UR6][R6.64] ;  /* 0x00000006061b7981 */ /* 0x000324000c1e1900 */
[C---:B------:R-:W-:Y:S02]  /*02f0*/  IMAD.WIDE R10, R3.reuse, 0x4, R8 ;  /* 0x00000004030a7825 */ /* 0x040fe400078e0208 */
[----:B------:R-:W5:Y:S02]  /*0300*/  LDG.E R8, desc[UR6][R8.64] ;  /* 0x0000000608087981 */ /* 0x000f64000c1e1900 */
[----:B0-----:R-:W-:-:S02]  /*0310*/  IMAD.WIDE R14, R3, 0x4, R10 ;  /* 0x00000004030e7825 */ /* 0x001fc400078e020a */
[----:B------:R-:W5:Y:S04]  /*0320*/  LDG.E R29, desc[UR6][R10.64] ;  /* 0x000000060a1d7981 */ /* 0x000f68000c1e1900 */
[----:B------:R-:W5:Y:S04]  /*0330*/  LDG.E R13, desc[UR6][R14.64] ;  /* 0x000000060e0d7981 */ /* 0x000f68000c1e1900 */
[----:B------:R-:W5:Y:S04]  /*0340*/  LDG.E R9, desc[UR6][R4.64+-0x4] ;  /* 0xfffffc0604097981 */ /* 0x000f68000c1e1900 */
[----:B------:R-:W5:Y:S04]  /*0350*/  LDG.E R10, desc[UR6][R4.64] ;  /* 0x00000006040a7981 */ /* 0x000f68000c1e1900 */
[----:B------:R-:W5:Y:S01]  /*0360*/  LDG.E R11, desc[UR6][R4.64+0x8] ;  /* 0x00000806040b7981 */ /* 0x000f62000c1e1900 */
[----:B--2---:R-:W-:-:S02]  /*0370*/  IMAD R21, R21, R24, R25 ;  /* 0x0000001815157224 */ /* 0x004fc400078e0219 */
[C---:B------:R-:W-:Y:S02]  /*0380*/  IMAD.WIDE R24, R3.reuse, 0x4, R14 ;  /* 0x0000000403187825 */ /* 0x040fe400078e020e */
[----:B------:R-:W2:Y:S02]  /*0390*/  LDG.E R14, desc[UR6][R4.64+0x4] ;  /* 0x00000406040e7981 */ /* 0x000ea4000c1e1900 */
[----:B-1----:R-:W-:Y:S02]  /*03a0*/  IMAD.WIDE R6, R3, 0x4, R24 ;  /* 0x0000000403067825 */ /* 0x002fe400078e0218 */
[----:B------:R0:W2:Y:S04]  /*03b0*/  LDG.E R15, desc[UR6][R4.64+0xc] ;  /* 0x00000c06040f7981 */ /* 0x0000a8000c1e1900 */
[----:B------:R-:W2:Y:S04]  /*03c0*/  LDG.E R6, desc[UR6][R6.64] ;  /* 0x0000000606067981 */ /* 0x000ea8000c1e1900 */
[----:B------:R-:W0:Y:S01]  /*03d0*/  LDG.E R4, desc[UR6][R24.64] ;  /* 0x0000000618047981 */ /* 0x000e22000c1e1900 */
[----:B---3--:R-:W-:Y:S01]  /*03e0*/  IMAD R12, R23, R12, R21 ;  /* 0x0000000c170c7224 */ /* 0x008fe200078e0215 */
[----:B------:R-:W-:-:S03]  /*03f0*/  IADD3 R20, PT, PT, R20, 0x8, RZ ;  /* 0x0000000814147810 */ /* 0x000fc60007ffe0ff */
[----:B----4-:R-:W-:Y:S01]  /*0400*/  IMAD R12, R28, R27, R12 ;  /* 0x0000001b1c0c7224 */ /* 0x010fe200078e020c */
[----:B------:R-:W-:-:S03]  /*0410*/  ISETP.NE.AND P1, PT, R20, RZ, PT ;  /* 0x000000ff1400720c */ /* 0x000fc60003f25270 */
[----:B-----5:R-:W-:-:S04]  /*0420*/  IMAD R8, R9, R8, R12 ;  /* 0x0000000809087224 */ /* 0x020fc800078e020c */
[----:B------:R-:W-:Y:S01]  /*0430*/  IMAD R8, R10, R29, R8 ;  /* 0x0000001d0a087224 */ /* 0x000fe200078e0208 */
[----:B------:R-:W-:Y:S02]  /*0440*/  LEA R22, R3, R22, 0x3 ;  /* 0x0000001603167211 */ /* 0x000fe400078e18ff */
[----:B------:R-:W-:Y:S01]  /*0450*/  IADD3 R2, PT, PT, R2, 0x8, RZ ;  /* 0x0000000802027810 */ /* 0x000fe20007ffe0ff */
[----:B--2---:R-:W-:-:S04]  /*0460*/  IMAD R8, R14, R13, R8 ;  /* 0x0000000d0e087224 */ /* 0x004fc800078e0208 */
[----:B0-----:R-:W-:-:S04]  /*0470*/  IMAD R4, R11, R4, R8 ;  /* 0x000000040b047224 */ /* 0x001fc800078e0208 */
[----:B------:R-:W-:Y:S01]  /*0480*/  IMAD R25, R15, R6, R4 ;  /* 0x000000060f197224 */ /* 0x000fe200078e0204 */
[----:B------:R-:W-:Y:S06]  /*0490*/  @P1 BRA `(.L_x_3) ;  /* 0xfffffffc005c1947 */ /* 0x000fec000383ffff */
.L_x_2:
[----:B------:R-:W-:Y:S05]  /*04a0*/  @!P0 BRA `(.L_x_1) ;  /* 0x0000000000d48947 */ /* 0x000fea0003800000 */
[----:B------:R-:W-:Y:S02]  /*04b0*/  ISETP.GE.U32.AND P0, PT, R26, 0x4, PT ;  /* 0x000000041a00780c */ /* 0x000fe40003f06070 */
[----:B------:R-:W-:-:S04]  /*04c0*/  LOP3.LUT R14, R17, 0x3, RZ, 0xc0, !PT ;  /* 0x00000003110e7812 */ /* 0x000fc800078ec0ff */
[----:B------:R-:W-:-:S07]  /*04d0*/  ISETP.NE.AND P1, PT, R14, RZ, PT ;  /* 0x000000ff0e00720c */ /* 0x000fce0003f25270 */
[----:B------:R-:W-:Y:S06]  /*04e0*/  @!P0 BRA `(.L_x_4) ;  /* 0x0000000000588947 */ /* 0x000fec0003800000 */
[----:B------:R-:W0:Y:S01]  /*04f0*/  LDC.64 R10, c[0x0][0x388] ;  /* 0x0000e200ff0a7b82 */ /* 0x000e220000000a00 */
[----:B------:R-:W-:Y:S01]  /*0500*/  IMAD R9, R19, R3, R16 ;  /* 0x0000000313097224 */ /* 0x000fe200078e0210 */
[----:B------:R-:W-:-:S06]  /*0510*/  IADD3 R7, PT, PT, R18, R19, RZ ;  /* 0x0000001312077210 */ /* 0x000fcc0007ffe0ff */
[----:B------:R-:W1:Y:S01]  /*0520*/  LDC.64 R4, c[0x0][0x380] ;  /* 0x0000e000ff047b82 */ /* 0x000e620000000a00 */
[----:B0-----:R-:W-:-:S04]  /*0530*/  IMAD.WIDE R10, R9, 0x4, R10 ;  /* 0x00000004090a7825 */ /* 0x001fc800078e020a */
[----:B------:R-:W-:Y:S02]  /*0540*/  IMAD.WIDE R12, R3, 0x4, R10 ;  /* 0x00000004030c7825 */ /* 0x000fe400078e020a */
[----:B------:R-:W2:Y:S02]  /*0550*/  LDG.E R10, desc[UR6][R10.64] ;  /* 0x000000060a0a7981 */ /* 0x000ea4000c1e1900 */
[----:B-1----:R-:W-:-:S04]  /*0560*/  IMAD.WIDE R4, R7, 0x4, R4 ;  /* 0x0000000407047825 */ /* 0x002fc800078e0204 */
[C---:B------:R-:W-:Y:S01]  /*0570*/  IMAD.WIDE R6, R3.reuse, 0x4, R12 ;  /* 0x0000000403067825 */ /* 0x040fe200078e020c */
[----:B------:R-:W2:Y:S04]  /*0580*/  LDG.E R2, desc[UR6][R4.64] ;  /* 0x0000000604027981 */ /* 0x000ea8000c1e1900 */
[----:B------:R-:W3:Y:S01]  /*0590*/  LDG.E R12, desc[UR6][R12.64] ;  /* 0x000000060c0c7981 */ /* 0x000ee2000c1e1900 */
[----:B------:R-:W-:-:S03]  /*05a0*/  IMAD.WIDE R8, R3, 0x4, R6 ;  /* 0x0000000403087825 */ /* 0x000fc600078e0206 */
[----:B------:R-:W3:Y:S04]  /*05b0*/  LDG.E R15, desc[UR6][R4.64+0x4] ;  /* 0x00000406040f7981 */ /* 0x000ee8000c1e1900 */
[----:B------:R-:W4:Y:S04]  /*05c0*/  LDG.E R20, desc[UR6][R6.64] ;  /* 0x0000000606147981 */ /* 0x000f28000c1e1900 */
[----:B------:R-:W4:Y:S04]  /*05d0*/  LDG.E R21, desc[UR6][R4.64+0x8] ;  /* 0x0000080604157981 */ /* 0x000f28000c1e1900 */
[----:B------:R-:W5:Y:S04]  /*05e0*/  LDG.E R23, desc[UR6][R4.64+0xc] ;  /* 0x00000c0604177981 */ /* 0x000f68000c1e1900 */
[----:B------:R-:W5:Y:S01]  /*05f0*/  LDG.E R8, desc[UR6][R8.64] ;  /* 0x0000000608087981 */ /* 0x000f62000c1e1900 */
[----:B------:R-:W-:Y:S01]  /*0600*/  IADD3 R19, PT, PT, R19, 0x4, RZ ;  /* 0x0000000413137810 */ /* 0x000fe20007ffe0ff */
[----:B--2---:R-:W-:-:S04]  /*0610*/  IMAD R2, R2, R10, R25 ;  /* 0x0000000a02027224 */ /* 0x004fc800078e0219 */
[----:B---3--:R-:W-:-:S04]  /*0620*/  IMAD R2, R15, R12, R2 ;  /* 0x0000000c0f027224 */ /* 0x008fc800078e0202 */
[----:B----4-:R-:W-:-:S04]  /*0630*/  IMAD R2, R21, R20, R2 ;  /* 0x0000001415027224 */ /* 0x010fc800078e0202 */
[----:B-----5:R-:W-:-:S07]  /*0640*/  IMAD R25, R23, R8, R2 ;  /* 0x0000000817197224 */ /* 0x020fce00078e0202 */
.L_x_4:
[----:B------:R-:W-:Y:S05]  /*0650*/  @!P1 BRA `(.L_x_1) ;  /* 0x0000000000689947 */ /* 0x000fea0003800000 */
[----:B------:R-:W0:Y:S01]  /*0660*/  LDC.64 R10, c[0x0][0x388] ;  /* 0x0000e200ff0a7b82 */ /* 0x000e220000000a00 */
[----:B------:R-:W-:Y:S02]  /*0670*/  ISETP.NE.AND P0, PT, R14, 0x1, PT ;  /* 0x000000010e00780c */ /* 0x000fe40003f05270 */
[----:B------:R-:W-:-:S04]  /*0680*/  LOP3.LUT R17, R17, 0x1, RZ, 0xc0, !PT ;  /* 0x0000000111117812 */ /* 0x000fc800078ec0ff */
[----:B------:R-:W-:Y:S01]  /*0690*/  ISETP.NE.U32.AND P1, PT, R17, 0x1, PT ;  /* 0x000000011100780c */ /* 0x000fe20003f25070 */
[----:B------:R-:W1:Y:S06]  /*06a0*/  LDC.64 R8, c[0x0][0x380] ;  /* 0x0000e000ff087b82 */ /* 0x000e6c0000000a00 */
[C---:B------:R-:W-:Y:S01]  /*06b0*/  @P0 IMAD R15, R19.reuse, R3, R16 ;  /* 0x00000003130f0224 */ /* 0x040fe200078e0210 */
[----:B------:R-:W-:Y:S01]  /*06c0*/  @P0 IADD3 R13, PT, PT, R18, R19, RZ ;  /* 0x00000013120d0210 */ /* 0x000fe20007ffe0ff */
[----:B------:R-:W2:Y:S01]  /*06d0*/  LDC.64 R6, c[0x0][0x380] ;  /* 0x0000e000ff067b82 */ /* 0x000ea20000000a00 */
[----:B------:R-:W-:-:S07]  /*06e0*/  @P0 IADD3 R19, PT, PT, R19, 0x2, RZ ;  /* 0x0000000213130810 */ /* 0x000fce0007ffe0ff */
[----:B------:R-:W3:Y:S01]  /*06f0*/  LDC.64 R4, c[0x0][0x388] ;  /* 0x0000e200ff047b82 */ /* 0x000ee20000000a00 */
[----:B0-----:R-:W-:Y:S01]  /*0700*/  @P0 IMAD.WIDE R10, R15, 0x4, R10 ;  /* 0x000000040f0a0825 */ /* 0x001fe200078e020a */
[----:B------:R-:W-:-:S03]  /*0710*/  @!P1 IADD3 R15, PT, PT, R18, R19, RZ ;  /* 0x00000013120f9210 */ /* 0x000fc60007ffe0ff */
[----:B------:R-:W-:Y:S01]  /*0720*/  @!P1 IMAD R19, R19, R3, R16 ;  /* 0x0000000313139224 */ /* 0x000fe200078e0210 */
[----:B------:R-:W4:Y:S01]  /*0730*/  @P0 LDG.E R14, desc[UR6][R10.64] ;  /* 0x000000060a0e0981 */ /* 0x000f22000c1e1900 */
[----:B-1----:R-:W-:-:S04]  /*0740*/  @P0 IMAD.WIDE R8, R13, 0x4, R8 ;  /* 0x000000040d080825 */ /* 0x002fc800078e0208 */
[----:B------:R-:W-:Y:S01]  /*0750*/  @P0 IMAD.WIDE R12, R3, 0x4, R10 ;  /* 0x00000004030c0825 */ /* 0x000fe200078e020a */
[----:B------:R-:W4:Y:S03]  /*0760*/  @P0 LDG.E R2, desc[UR6][R8.64] ;  /* 0x0000000608020981 */ /* 0x000f26000c1e1900 */
[----:B--2---:R-:W-:Y:S01]  /*0770*/  @!P1 IMAD.WIDE R6, R15, 0x4, R6 ;  /* 0x000000040f069825 */ /* 0x004fe200078e0206 */
[----:B------:R-:W2:Y:S04]  /*0780*/  @P0 LDG.E R17, desc[UR6][R8.64+0x4] ;  /* 0x0000040608110981 */ /* 0x000ea8000c1e1900 */
[----:B------:R-:W2:Y:S01]  /*0790*/  @P0 LDG.E R12, desc[UR6][R12.64] ;  /* 0x000000060c0c0981 */ /* 0x000ea2000c1e1900 */
[----:B---3--:R-:W-:-:S03]  /*07a0*/  @!P1 IMAD.WIDE R4, R19, 0x4, R4 ;  /* 0x0000000413049825 */ /* 0x008fc600078e0204 */
[----:B------:R-:W3:Y:S04]  /*07b0*/  @!P1 LDG.E R6, desc[UR6][R6.64] ;  /* 0x0000000606069981 */ /* 0x000ee8000c1e1900 */
[----:B------:R-:W3:Y:S01]  /*07c0*/  @!P1 LDG.E R4, desc[UR6][R4.64] ;  /* 0x0000000604049981 */ /* 0x000ee2000c1e1900 */
[----:B----4-:R-:W-:-:S04]  /*07d0*/  @P0 IMAD R2, R2, R14, R25 ;  /* 0x0000000e02020224 */ /* 0x010fc800078e0219 */
[----:B--2---:R-:W-:-:S04]  /*07e0*/  @P0 IMAD R25, R17, R12, R2 ;  /* 0x0000000c11190224 */ /* 0x004fc800078e0202 */
[----:B---3--:R-:W-:-:S07]  /*07f0*/  @!P1 IMAD R25, R6, R4, R25 ;  /* 0x0000000406199224 */ /* 0x008fce00078e0219 */
.L_x_1:
[----:B------:R-:W-:Y:S05]  /*0800*/  BSYNC.RECONVERGENT B0 ;  /* 0x0000000000007941 */ /* 0x000fea0003800200 */
.L_x_0:
[----:B------:R-:W0:Y:S01]  /*0810*/  LDC.64 R4, c[0x0][0x390] ;  /* 0x0000e400ff047b82 */ /* 0x000e220000000a00 */
[----:B------:R-:W-:-:S04]  /*0820*/  IMAD R3, R0, R3, R16 ;  /* 0x0000000300037224 */ /* 0x000fc800078e0210 */
[----:B0-----:R-:W-:-:S05]  /*0830*/  IMAD.WIDE R2, R3, 0x4, R4 ;  /* 0x0000000403027825 */ /* 0x001fca00078e0204 */
[----:B------:R-:W-:Y:S01]  /*0840*/  STG.E desc[UR6][R2.64], R25 ;  /* 0x0000001902007986 */ /* 0x000fe2000c101906 */
[----:B------:R-:W-:Y:S05]  /*0850*/  EXIT ;  /* 0x000000000000794d */ /* 0x000fea0003800000 */
.L_x_5:
[----:B------:R-:W-:-:S00]  /*0860*/  BRA `(.L_x_5) ;  /* 0xfffffffc00fc7947 */ /* 0x000fc0000383ffff */
[----:B------:R-:W-:-:S00]  /*0870*/  NOP ;  /* 0x0000000000007918 */ /* 0x000fc00000000000 */
        /* <DEDUP_REMOVED lines=8> */
.L_x_6:


//--------------------- .nv.shared.reserved.0     --------------------------
	.section	.nv.shared.reserved.0,"aw",@nobits
	.weak		__nv_reservedSMEM_offset_0_alias
	.size		__nv_reservedSMEM_offset_0_alias, 0, 64
	.other		__nv_reservedSMEM_offset_0_alias,@"STO_CUDA_RESERVED_SHARED STV_DEFAULT"
__nv_reservedSMEM_offset_0_alias:
	.zero		0
	.zero		64


//--------------------- .nv.constant0._Z9f_mat_mulPiS_S_iii --------------------------
	.section	.nv.constant0._Z9f_mat_mulPiS_S_iii,"a",@progbits
	.sectionflags	@""
	.align	4
.nv.constant0._Z9f_mat_mulPiS_S_iii:
	.zero		932


//--------------------- SYMBOLS --------------------------

	.type		.nv.reservedSmem.offset0,@object
	.size		.nv.reservedSmem.offset0,0x4
